//
// Generated by NVIDIA NVVM Compiler
//
// Compiler Build ID: CL-36424714
// Cuda compilation tools, release 13.0, V13.0.88
// Based on NVVM 20.0.0
//

.version 9.0
.target sm_100
.address_size 64

	// .globl	default_function_kernel

.visible .entry default_function_kernel(
	.param .u64 .ptr .align 1 default_function_kernel_param_0,
	.param .u64 .ptr .align 1 default_function_kernel_param_1
)
.maxntid 2
{
	.reg .pred 	%p<7>;
	.reg .b32 	%r<11>;
	.reg .b32 	%f<38>;
	.reg .b64 	%rd<9>;

	ld.param.u64 	%rd1, [default_function_kernel_param_0];
	ld.param.u64 	%rd2, [default_function_kernel_param_1];
	cvta.to.global.u64 	%rd3, %rd2;
	mov.u32 	%r3, %ctaid.x;
	shl.b32 	%r4, %r3, 1;
	mov.u32 	%r5, %tid.x;
	or.b32  	%r1, %r4, %r5;
	mul.wide.u32 	%rd4, %r1, 4;
	add.s64 	%rd5, %rd3, %rd4;
	ld.global.nc.f32 	%f1, [%rd5];
	abs.f32 	%f2, %f1;
	fma.rn.f32 	%f7, %f1, %f1, 0f3F800000;
	rsqrt.approx.ftz.f32 	%f8, %f7;
	fma.rn.f32 	%f9, %f7, %f8, 0f3F800000;
	rcp.approx.ftz.f32 	%f10, %f9;
	mul.f32 	%f11, %f2, %f10;
	fma.rn.f32 	%f12, %f2, %f11, %f2;
	setp.gt.f32 	%p1, %f2, 0f4B000000;
	selp.f32 	%f3, %f2, %f12, %p1;
	mov.f32 	%f13, 0f3F800000;
	add.rz.f32 	%f14, %f3, %f13;
	mov.b32 	%r6, %f14;
	add.s32 	%r7, %r6, -1061158912;
	and.b32  	%r8, %r7, -8388608;
	mov.b32 	%r2, %f3;
	sub.s32 	%r9, %r2, %r8;
	mov.b32 	%f15, %r9;
	sub.s32 	%r10, 1082130432, %r8;
	mov.b32 	%f16, %r10;
	fma.rn.f32 	%f17, %f16, 0f3E800000, 0fBF800000;
	add.f32 	%f18, %f17, %f15;
	cvt.rn.f32.s32 	%f19, %r8;
	mul.f32 	%f20, %f19, 0f34000000;
	fma.rn.f32 	%f21, %f18, 0fBD39BF78, 0f3DD80012;
	fma.rn.f32 	%f22, %f21, %f18, 0fBE0778E0;
	fma.rn.f32 	%f23, %f22, %f18, 0f3E146475;
	fma.rn.f32 	%f24, %f23, %f18, 0fBE2A68DD;
	fma.rn.f32 	%f25, %f24, %f18, 0f3E4CAF9E;
	fma.rn.f32 	%f26, %f25, %f18, 0fBE800042;
	fma.rn.f32 	%f27, %f26, %f18, 0f3EAAAAE6;
	fma.rn.f32 	%f28, %f27, %f18, 0fBF000000;
	mul.f32 	%f29, %f18, %f28;
	fma.rn.f32 	%f30, %f29, %f18, %f18;
	fma.rn.f32 	%f37, %f20, 0f3F317218, %f30;
	setp.lt.u32 	%p2, %r2, 2139095040;
	@%p2 bra 	$L__BB0_2;
	setp.gt.s32 	%p3, %r2, -1082130432;
	fma.rn.f32 	%f31, %f3, 0f7F800000, 0f7F800000;
	selp.f32 	%f32, %f31, %f37, %p3;
	setp.eq.f32 	%p4, %f3, 0f00000000;
	selp.f32 	%f37, 0f80000000, %f32, %p4;
$L__BB0_2:
	setp.gt.f32 	%p5, %f2, 0f4B000000;
	cvta.to.global.u64 	%rd6, %rd1;
	add.f32 	%f33, %f37, 0f3F317218;
	selp.f32 	%f34, %f33, %f37, %p5;
	setp.num.f32 	%p6, %f2, %f2;
	copysign.f32 	%f35, %f1, %f34;
	selp.f32 	%f36, %f35, %f34, %p6;
	add.s64 	%rd8, %rd6, %rd4;
	st.global.f32 	[%rd8], %f36;
	ret;

}


// ===== COMPILED SASS (sm_100) =====

	.target	sm_100

	.elftype	@"ET_EXEC"


//--------------------- .note.nv.tkinfo           --------------------------
	.section	.note.nv.tkinfo,"",@"SHT_NOTE"
	.sectionflags	@"SHF_NOTE_NV_TKINFO"
	.tkinfo
        /*0018*/ 	.word	0x00000002
        /*0030*/ 	.string	""
        /*0030*/ 	.string	"ptxas"
        /*0030*/ 	.string	"Cuda compilation tools, release 13.0, V13.0.88"
        /*0030*/ 	.string	"Build cuda_13.0.r13.0/compiler.36424714_0"
        /*0030*/ 	.string	"-arch sm_100 -m 64 "



//--------------------- .note.nv.cuinfo           --------------------------
	.section	.note.nv.cuinfo,"",@"SHT_NOTE"
	.sectionflags	@"SHF_NOTE_NV_CUINFO"
        /*0018*/ 	.short	0x0002
        /*001a*/ 	.short	0x0064
        /*001c*/ 	.short	0x0082
	.zero		2


//--------------------- .nv.info                  --------------------------
	.section	.nv.info,"",@"SHT_CUDA_INFO"
	.align	4


	//----- nvinfo : EIATTR_REGCOUNT
	.align		4
        /*0000*/ 	.byte	0x04, 0x2f
        /*0002*/ 	.short	(.L_1 - .L_0)
	.align		4
.L_0:
        /*0004*/ 	.word	index@(default_function_kernel)
        /*0008*/ 	.word	0x0000000c


	//----- nvinfo : EIATTR_FRAME_SIZE
	.align		4
.L_1:
        /*000c*/ 	.byte	0x04, 0x11
        /*000e*/ 	.short	(.L_3 - .L_2)
	.align		4
.L_2:
        /*0010*/ 	.word	index@(default_function_kernel)
        /*0014*/ 	.word	0x00000000


	//----- nvinfo : EIATTR_MIN_STACK_SIZE
	.align		4
.L_3:
        /*0018*/ 	.byte	0x04, 0x12
        /*001a*/ 	.short	(.L_5 - .L_4)
	.align		4
.L_4:
        /*001c*/ 	.word	index@(default_function_kernel)
        /*0020*/ 	.word	0x00000000
.L_5:


//--------------------- .nv.compat                --------------------------
	.section	.nv.compat,"",@"SHT_CUDA_COMPAT_INFO"
	.align	4
        /*0000*/ 	.byte	0x02, 0x09, 0x00, 0x00, 0x02, 0x02, 0x01, 0x00, 0x02, 0x05, 0x05, 0x00, 0x03, 0x07, 0x01, 0x01
        /*0010*/ 	.byte	0x02, 0x03, 0x00, 0x00, 0x02, 0x06, 0x01, 0x00, 0x04, 0x0b, 0x08, 0x00, 0x01, 0x00, 0x00, 0x00
        /*0020*/ 	.byte	0x00, 0x00, 0x00, 0x00


//--------------------- .nv.info.default_function_kernel --------------------------
	.section	.nv.info.default_function_kernel,"",@"SHT_CUDA_INFO"
	.sectionflags	@""
	.align	4


	//----- nvinfo : EIATTR_CUDA_API_VERSION
	.align		4
        /*0000*/ 	.byte	0x04, 0x37
        /*0002*/ 	.short	(.L_7 - .L_6)
.L_6:
        /*0004*/ 	.word	0x00000082


	//----- nvinfo : EIATTR_KPARAM_INFO
	.align		4
.L_7:
        /*0008*/ 	.byte	0x04, 0x17
        /*000a*/ 	.short	(.L_9 - .L_8)
.L_8:
        /*000c*/ 	.word	0x00000000
        /*0010*/ 	.short	0x0001
        /*0012*/ 	.short	0x0008
        /*0014*/ 	.byte	0x00, 0xf5, 0x21, 0x00


	//----- nvinfo : EIATTR_KPARAM_INFO
	.align		4
.L_9:
        /*0018*/ 	.byte	0x04, 0x17
        /*001a*/ 	.short	(.L_11 - .L_10)
.L_10:
        /*001c*/ 	.word	0x00000000
        /*0020*/ 	.short	0x0000
        /*0022*/ 	.short	0x0000
        /*0024*/ 	.byte	0x00, 0xf5, 0x21, 0x00


	//----- nvinfo : EIATTR_SPARSE_MMA_MASK
	.align		4
.L_11:
        /*0028*/ 	.byte	0x03, 0x50
        /*002a*/ 	.short	0x0000


	//----- nvinfo : EIATTR_MAXREG_COUNT
	.align		4
        /*002c*/ 	.byte	0x03, 0x1b
        /*002e*/ 	.short	0x00ff


	//----- nvinfo : EIATTR_MERCURY_ISA_VERSION
	.align		4
        /*0030*/ 	.byte	0x03, 0x5f
        /*0032*/ 	.short	0x0101


	//----- nvinfo : EIATTR_VRC_CTA_INIT_COUNT
	.align		4
        /*0034*/ 	.byte	0x02, 0x4a
	.zero		1
	.zero		1


	//----- nvinfo : EIATTR_EXIT_INSTR_OFFSETS
	.align		4
        /*0038*/ 	.byte	0x04, 0x1c
        /*003a*/ 	.short	(.L_13 - .L_12)


	//   ....[0]....
.L_12:
        /*003c*/ 	.word	0x00000340


	//----- nvinfo : EIATTR_MAX_THREADS
	.align		4
.L_13:
        /*0040*/ 	.byte	0x04, 0x05
        /*0042*/ 	.short	(.L_15 - .L_14)
.L_14:
        /*0044*/ 	.word	0x00000002
        /*0048*/ 	.word	0x00000001
        /*004c*/ 	.word	0x00000001


	//----- nvinfo : EIATTR_CBANK_PARAM_SIZE
	.align		4
.L_15:
        /*0050*/ 	.byte	0x03, 0x19
        /*0052*/ 	.short	0x0010


	//----- nvinfo : EIATTR_PARAM_CBANK
	.align		4
        /*0054*/ 	.byte	0x04, 0x0a
        /*0056*/ 	.short	(.L_17 - .L_16)
	.align		4
.L_16:
        /*0058*/ 	.word	index@(.nv.constant0.default_function_kernel)
        /*005c*/ 	.short	0x0380
        /*005e*/ 	.short	0x0010


	//----- nvinfo : EIATTR_SW_WAR
	.align		4
.L_17:
        /*0060*/ 	.byte	0x04, 0x36
        /*0062*/ 	.short	(.L_19 - .L_18)
.L_18:
        /*0064*/ 	.word	0x00000008
.L_19:


//--------------------- .nv.callgraph             --------------------------
	.section	.nv.callgraph,"",@"SHT_CUDA_CALLGRAPH"
	.align	4
	.sectionentsize	8
	.align		4
        /*0000*/ 	.word	0x00000000
	.align		4
        /*0004*/ 	.word	0xffffffff
	.align		4
        /*0008*/ 	.word	0x00000000
	.align		4
        /*000c*/ 	.word	0xfffffffe
	.align		4
        /*0010*/ 	.word	0x00000000
	.align		4
        /*0014*/ 	.word	0xfffffffd
	.align		4
        /*0018*/ 	.word	0x00000000
	.align		4
        /*001c*/ 	.word	0xfffffffc


//--------------------- .text.default_function_kernel --------------------------
	.section	.text.default_function_kernel,"ax",@progbits
	.align	128
        .global         default_function_kernel
        .type           default_function_kernel,@function
        .size           default_function_kernel,(.L_x_1 - default_function_kernel)
        .other          default_function_kernel,@"STO_CUDA_ENTRY STV_DEFAULT"
default_function_kernel:
.text.default_function_kernel:
[----:B------:R-:W-:Y:S01]  /*0000*/  LDC R1, c[0x0][0x37c] ;  /* 0x0000df00ff017b82 */ /* 0x000fe20000000800 */
[----:B------:R-:W0:Y:S07]  /*0010*/  S2R R5, SR_TID.X ;  /* 0x0000000000057919 */ /* 0x000e2e0000002100 */
[----:B------:R-:W1:Y:S01]  /*0020*/  S2UR UR4, SR_CTAID.X ;  /* 0x00000000000479c3 */ /* 0x000e620000002500 */
[----:B------:R-:W2:Y:S07]  /*0030*/  LDCU.64 UR6, c[0x0][0x358] ;  /* 0x00006b00ff0677ac */ /* 0x000eae0008000a00 */
[----:B------:R-:W3:Y:S01]  /*0040*/  LDC.64 R2, c[0x0][0x388] ;  /* 0x0000e200ff027b82 */ /* 0x000ee20000000a00 */
[----:B-1----:R-:W-:-:S06]  /*0050*/  USHF.L.U32 UR4, UR4, 0x1, URZ ;  /* 0x0000000104047899 */ /* 0x002fcc00080006ff */
[----:B0-----:R-:W-:-:S05]  /*0060*/  LOP3.LUT R5, R5, UR4, RZ, 0xfc, !PT ;  /* 0x0000000405057c12 */ /* 0x001fca000f8efcff */
[----:B---3--:R-:W-:-:S05]  /*0070*/  IMAD.WIDE.U32 R2, R5, 0x4, R2 ;  /* 0x0000000405027825 */ /* 0x008fca00078e0002 */
[----:B--2---:R-:W2:Y:S01]  /*0080*/  LDG.E.CONSTANT R0, desc[UR6][R2.64] ;  /* 0x0000000602007981 */ /* 0x004ea2000c1e9900 */
[----:B------:R-:W-:Y:S02]  /*0090*/  HFMA2 R8, -RZ, RZ, 1.625, 0 ;  /* 0x3e800000ff087431 */ /* 0x000fe400000001ff */
[C---:B--2---:R-:W-:Y:S01]  /*00a0*/  FFMA R4, R0.reuse, R0, 1 ;  /* 0x3f80000000047423 */ /* 0x044fe20000000000 */
[----:B------:R-:W-:-:S03]  /*00b0*/  FSETP.GT.AND P0, PT, |R0|, 8388608, PT ;  /* 0x4b0000000000780b */ /* 0x000fc60003f04200 */
[----:B------:R-:W0:Y:S02]  /*00c0*/  MUFU.RSQ R7, R4 ;  /* 0x0000000400077308 */ /* 0x000e240000001400 */
[----:B0-----:R-:W-:-:S06]  /*00d0*/  FFMA R7, R4, R7, 1 ;  /* 0x3f80000004077423 */ /* 0x001fcc0000000007 */
[----:B------:R-:W0:Y:S02]  /*00e0*/  MUFU.RCP R7, R7 ;  /* 0x0000000700077308 */ /* 0x000e240000001000 */
[----:B0-----:R-:W-:Y:S01]  /*00f0*/  FMUL R9, |R0|, R7 ;  /* 0x0000000700097220 */ /* 0x001fe20000400200 */
[----:B------:R-:W-:-:S03]  /*0100*/  MOV R7, 0x3d39bf78 ;  /* 0x3d39bf7800077802 */ /* 0x000fc60000000f00 */
[----:B------:R-:W-:-:S05]  /*0110*/  FFMA R9, |R0|, R9, |R0| ;  /* 0x0000000900097223 */ /* 0x000fca0000000600 */
[----:B------:R-:W-:-:S04]  /*0120*/  FSEL R9, |R0|, R9, P0 ;  /* 0x0000000900097208 */ /* 0x000fc80000000200 */
[C---:B------:R-:W-:Y:S01]  /*0130*/  ISETP.GE.U32.AND P1, PT, R9.reuse, 0x7f800000, PT ;  /* 0x7f8000000900780c */ /* 0x040fe20003f26070 */
[----:B------:R-:W-:-:S03]  /*0140*/  FADD.RZ R6, R9, 1 ;  /* 0x3f80000009067421 */ /* 0x000fc6000000c000 */
[----:B------:R-:W-:Y:S02]  /*0150*/  ISETP.GT.AND P2, PT, R9, -0x40800000, P1 ;  /* 0xbf8000000900780c */ /* 0x000fe40000f44270 */
[----:B------:R-:W-:-:S04]  /*0160*/  IADD3 R6, PT, PT, R6, -0x3f400000, RZ ;  /* 0xc0c0000006067810 */ /* 0x000fc80007ffe0ff */
[----:B------:R-:W-:-:S03]  /*0170*/  LOP3.LUT R6, R6, 0xff800000, RZ, 0xc0, !PT ;  /* 0xff80000006067812 */ /* 0x000fc600078ec0ff */
[----:B------:R-:W-:Y:S02]  /*0180*/  @P1 MOV R4, 0x7f800000 ;  /* 0x7f80000000041802 */ /* 0x000fe40000000f00 */
[----:B------:R-:W-:Y:S02]  /*0190*/  IADD3 R3, PT, PT, -R6, 0x40800000, RZ ;  /* 0x4080000006037810 */ /* 0x000fe40007ffe1ff */
[-C--:B------:R-:W-:Y:S02]  /*01a0*/  IADD3 R2, PT, PT, R9, -R6.reuse, RZ ;  /* 0x8000000609027210 */ /* 0x080fe40007ffe0ff */
[----:B------:R-:W-:Y:S01]  /*01b0*/  I2FP.F32.S32 R6, R6 ;  /* 0x0000000600067245 */ /* 0x000fe20000201400 */
[----:B------:R-:W-:-:S04]  /*01c0*/  FFMA R3, R3, R8, -1 ;  /* 0xbf80000003037423 */ /* 0x000fc80000000008 */
[----:B------:R-:W-:Y:S01]  /*01d0*/  FADD R2, R2, R3 ;  /* 0x0000000302027221 */ /* 0x000fe20000000000 */
[----:B------:R-:W-:-:S03]  /*01e0*/  FMUL R6, R6, 1.1920928955078125e-07 ;  /* 0x3400000006067820 */ /* 0x000fc60000400000 */
[----:B------:R-:W-:-:S04]  /*01f0*/  FFMA R3, R2, -R7, 0.10546888411045074463 ;  /* 0x3dd8001202037423 */ /* 0x000fc80000000807 */
[----:B------:R-:W-:-:S04]  /*0200*/  FFMA R3, R2, R3, -0.13229703903198242188 ;  /* 0xbe0778e002037423 */ /* 0x000fc80000000003 */
[----:B------:R-:W-:-:S04]  /*0210*/  FFMA R3, R2, R3, 0.14491446316242218018 ;  /* 0x3e14647502037423 */ /* 0x000fc80000000003 */
[----:B------:R-:W-:-:S04]  /*0220*/  FFMA R3, R2, R3, -0.16641564667224884033 ;  /* 0xbe2a68dd02037423 */ /* 0x000fc80000000003 */
[----:B------:R-:W-:-:S04]  /*0230*/  FFMA R3, R2, R3, 0.19988867640495300293 ;  /* 0x3e4caf9e02037423 */ /* 0x000fc80000000003 */
[----:B------:R-:W-:-:S04]  /*0240*/  FFMA R3, R2, R3, -0.25000196695327758789 ;  /* 0xbe80004202037423 */ /* 0x000fc80000000003 */
[----:B------:R-:W-:-:S04]  /*0250*/  FFMA R3, R2, R3, 0.33333510160446166992 ;  /* 0x3eaaaae602037423 */ /* 0x000fc80000000003 */
[----:B------:R-:W-:-:S04]  /*0260*/  FFMA R3, R2, R3, -0.5 ;  /* 0xbf00000002037423 */ /* 0x000fc80000000003 */
[----:B------:R-:W-:-:S04]  /*0270*/  FMUL R3, R2, R3 ;  /* 0x0000000302037220 */ /* 0x000fc80000400000 */
[----:B------:R-:W-:-:S04]  /*0280*/  FFMA R3, R2, R3, R2 ;  /* 0x0000000302037223 */ /* 0x000fc80000000002 */
[----:B------:R-:W-:Y:S01]  /*0290*/  FFMA R6, R6, 0.69314718246459960938, R3 ;  /* 0x3f31721806067823 */ /* 0x000fe20000000003 */
[C---:B------:R-:W-:Y:S01]  /*02a0*/  @P2 FFMA R6, R9.reuse, R4, +INF ;  /* 0x7f80000009062423 */ /* 0x040fe20000000004 */
[----:B------:R-:W0:Y:S01]  /*02b0*/  LDC.64 R2, c[0x0][0x380] ;  /* 0x0000e000ff027b82 */ /* 0x000e220000000a00 */
[----:B------:R-:W-:-:S04]  /*02c0*/  @P1 FSETP.NEU.AND P2, PT, R9, RZ, PT ;  /* 0x000000ff0900120b */ /* 0x000fc80003f4d000 */
[----:B------:R-:W-:-:S05]  /*02d0*/  @P1 FSEL R6, R6, -RZ, P2 ;  /* 0x800000ff06061208 */ /* 0x000fca0001000000 */
[----:B------:R-:W-:Y:S01]  /*02e0*/  @P0 FADD R6, R6, 0.69314718246459960938 ;  /* 0x3f31721806060421 */ /* 0x000fe20000000000 */
[----:B------:R-:W-:-:S04]  /*02f0*/  FSETP.NAN.AND P0, PT, |R0|, |R0|, PT ;  /* 0x400000000000720b */ /* 0x000fc80003f08200 */
[----:B------:R-:W-:Y:S01]  /*0300*/  LOP3.LUT R0, R6, 0x80000000, R0, 0xb8, !PT ;  /* 0x8000000006007812 */ /* 0x000fe200078eb800 */
[----:B0-----:R-:W-:-:S03]  /*0310*/  IMAD.WIDE.U32 R2, R5, 0x4, R2 ;  /* 0x0000000405027825 */ /* 0x001fc600078e0002 */
[----:B------:R-:W-:-:S05]  /*0320*/  FSEL R5, R0, R6, !P0 ;  /* 0x0000000600057208 */ /* 0x000fca0004000000 */
[----:B------:R-:W-:Y:S01]  /*0330*/  STG.E desc[UR6][R2.64], R5 ;  /* 0x0000000502007986 */ /* 0x000fe2000c101906 */
[----:B------:R-:W-:Y:S05]  /*0340*/  EXIT ;  /* 0x000000000000794d */ /* 0x000fea0003800000 */
.L_x_0:
[----:B------:R-:W-:-:S00]  /*0350*/  BRA `(.L_x_0) ;  /* 0xfffffffc00fc7947 */ /* 0x000fc0000383ffff */
[----:B------:R-:W-:-:S00]  /*0360*/  NOP ;  /* 0x0000000000007918 */ /* 0x000fc00000000000 */
        /* <DEDUP_REMOVED lines=9> */
.L_x_1:


//--------------------- .nv.shared.reserved.0     --------------------------
	.section	.nv.shared.reserved.0,"aw",@nobits
	.weak		__nv_reservedSMEM_offset_0_alias
	.size		__nv_reservedSMEM_offset_0_alias, 0, 64
	.other		__nv_reservedSMEM_offset_0_alias,@"STO_CUDA_RESERVED_SHARED STV_DEFAULT"
__nv_reservedSMEM_offset_0_alias:
	.zero		0
	.zero		64


//--------------------- .nv.constant0.default_function_kernel --------------------------
	.section	.nv.constant0.default_function_kernel,"a",@progbits
	.sectionflags	@""
	.align	4
.nv.constant0.default_function_kernel:
	.zero		912


//--------------------- SYMBOLS --------------------------

	.type		.nv.reservedSmem.offset0,@object
	.size		.nv.reservedSmem.offset0,0x4
